//
// Generated by NVIDIA NVVM Compiler
//
// Compiler Build ID: CL-36424714
// Cuda compilation tools, release 13.0, V13.0.88
// Based on NVVM 20.0.0
//

.version 9.0
.target sm_100
.address_size 64

	// .globl	_Z11naiveKernelPKfS0_Pfi

.visible .entry _Z11naiveKernelPKfS0_Pfi(
	.param .u64 .ptr .align 1 _Z11naiveKernelPKfS0_Pfi_param_0,
	.param .u64 .ptr .align 1 _Z11naiveKernelPKfS0_Pfi_param_1,
	.param .u64 .ptr .align 1 _Z11naiveKernelPKfS0_Pfi_param_2,
	.param .u32 _Z11naiveKernelPKfS0_Pfi_param_3
)
{
	.reg .pred 	%p<2>;
	.reg .b32 	%r<6>;
	.reg .b32 	%f<4>;
	.reg .b64 	%rd<11>;

	ld.param.u64 	%rd1, [_Z11naiveKernelPKfS0_Pfi_param_0];
	ld.param.u64 	%rd2, [_Z11naiveKernelPKfS0_Pfi_param_1];
	ld.param.u64 	%rd3, [_Z11naiveKernelPKfS0_Pfi_param_2];
	ld.param.u32 	%r2, [_Z11naiveKernelPKfS0_Pfi_param_3];
	mov.u32 	%r3, %ntid.x;
	mov.u32 	%r4, %ctaid.x;
	mov.u32 	%r5, %tid.x;
	mad.lo.s32 	%r1, %r3, %r4, %r5;
	setp.ge.s32 	%p1, %r1, %r2;
	@%p1 bra 	$L__BB0_2;
	cvta.to.global.u64 	%rd4, %rd1;
	cvta.to.global.u64 	%rd5, %rd2;
	cvta.to.global.u64 	%rd6, %rd3;
	mul.wide.s32 	%rd7, %r1, 4;
	add.s64 	%rd8, %rd4, %rd7;
	ld.global.f32 	%f1, [%rd8];
	add.s64 	%rd9, %rd5, %rd7;
	ld.global.f32 	%f2, [%rd9];
	mul.f32 	%f3, %f1, %f2;
	add.s64 	%rd10, %rd6, %rd7;
	st.global.f32 	[%rd10], %f3;
$L__BB0_2:
	ret;

}
	// .globl	_Z11memCoalescePKfS0_Pfi
.visible .entry _Z11memCoalescePKfS0_Pfi(
	.param .u64 .ptr .align 1 _Z11memCoalescePKfS0_Pfi_param_0,
	.param .u64 .ptr .align 1 _Z11memCoalescePKfS0_Pfi_param_1,
	.param .u64 .ptr .align 1 _Z11memCoalescePKfS0_Pfi_param_2,
	.param .u32 _Z11memCoalescePKfS0_Pfi_param_3
)
{


	ret;

}
	// .globl	_Z9sharedMemPKfS0_Pfi
.visible .entry _Z9sharedMemPKfS0_Pfi(
	.param .u64 .ptr .align 1 _Z9sharedMemPKfS0_Pfi_param_0,
	.param .u64 .ptr .align 1 _Z9sharedMemPKfS0_Pfi_param_1,
	.param .u64 .ptr .align 1 _Z9sharedMemPKfS0_Pfi_param_2,
	.param .u32 _Z9sharedMemPKfS0_Pfi_param_3
)
{


	ret;

}
	// .globl	_Z8tiling2DPKfS0_Pfi
.visible .entry _Z8tiling2DPKfS0_Pfi(
	.param .u64 .ptr .align 1 _Z8tiling2DPKfS0_Pfi_param_0,
	.param .u64 .ptr .align 1 _Z8tiling2DPKfS0_Pfi_param_1,
	.param .u64 .ptr .align 1 _Z8tiling2DPKfS0_Pfi_param_2,
	.param .u32 _Z8tiling2DPKfS0_Pfi_param_3
)
{


	ret;

}
	// .globl	_Z11tiling2D_V2PKfS0_Pfi
.visible .entry _Z11tiling2D_V2PKfS0_Pfi(
	.param .u64 .ptr .align 1 _Z11tiling2D_V2PKfS0_Pfi_param_0,
	.param .u64 .ptr .align 1 _Z11tiling2D_V2PKfS0_Pfi_param_1,
	.param .u64 .ptr .align 1 _Z11tiling2D_V2PKfS0_Pfi_param_2,
	.param .u32 _Z11tiling2D_V2PKfS0_Pfi_param_3
)
{


	ret;

}


// ===== COMPILED SASS (sm_100) =====

	.target	sm_100

	.elftype	@"ET_EXEC"


//--------------------- .note.nv.tkinfo           --------------------------
	.section	.note.nv.tkinfo,"",@"SHT_NOTE"
	.sectionflags	@"SHF_NOTE_NV_TKINFO"
	.tkinfo
        /*0018*/ 	.word	0x00000002
        /*0030*/ 	.string	""
        /*0030*/ 	.string	"ptxas"
        /*0030*/ 	.string	"Cuda compilation tools, release 13.0, V13.0.88"
        /*0030*/ 	.string	"Build cuda_13.0.r13.0/compiler.36424714_0"
        /*0030*/ 	.string	"-arch sm_100 -m 64 "



//--------------------- .note.nv.cuinfo           --------------------------
	.section	.note.nv.cuinfo,"",@"SHT_NOTE"
	.sectionflags	@"SHF_NOTE_NV_CUINFO"
        /*0018*/ 	.short	0x0002
        /*001a*/ 	.short	0x0064
        /*001c*/ 	.short	0x0082
	.zero		2


//--------------------- .nv.info                  --------------------------
	.section	.nv.info,"",@"SHT_CUDA_INFO"
	.align	4


	//----- nvinfo : EIATTR_REGCOUNT
	.align		4
        /*0000*/ 	.byte	0x04, 0x2f
        /*0002*/ 	.short	(.L_1 - .L_0)
	.align		4
.L_0:
        /*0004*/ 	.word	index@(_Z11naiveKernelPKfS0_Pfi)
        /*0008*/ 	.word	0x0000000c


	//----- nvinfo : EIATTR_FRAME_SIZE
	.align		4
.L_1:
        /*000c*/ 	.byte	0x04, 0x11
        /*000e*/ 	.short	(.L_3 - .L_2)
	.align		4
.L_2:
        /*0010*/ 	.word	index@(_Z11naiveKernelPKfS0_Pfi)
        /*0014*/ 	.word	0x00000000


	//----- nvinfo : EIATTR_REGCOUNT
	.align		4
.L_3:
        /*0018*/ 	.byte	0x04, 0x2f
        /*001a*/ 	.short	(.L_5 - .L_4)
	.align		4
.L_4:
        /*001c*/ 	.word	index@(_Z11memCoalescePKfS0_Pfi)
        /*0020*/ 	.word	0x00000004


	//----- nvinfo : EIATTR_FRAME_SIZE
	.align		4
.L_5:
        /*0024*/ 	.byte	0x04, 0x11
        /*0026*/ 	.short	(.L_7 - .L_6)
	.align		4
.L_6:
        /*0028*/ 	.word	index@(_Z11memCoalescePKfS0_Pfi)
        /*002c*/ 	.word	0x00000000


	//----- nvinfo : EIATTR_REGCOUNT
	.align		4
.L_7:
        /*0030*/ 	.byte	0x04, 0x2f
        /*0032*/ 	.short	(.L_9 - .L_8)
	.align		4
.L_8:
        /*0034*/ 	.word	index@(_Z9sharedMemPKfS0_Pfi)
        /*0038*/ 	.word	0x00000004


	//----- nvinfo : EIATTR_FRAME_SIZE
	.align		4
.L_9:
        /*003c*/ 	.byte	0x04, 0x11
        /*003e*/ 	.short	(.L_11 - .L_10)
	.align		4
.L_10:
        /*0040*/ 	.word	index@(_Z9sharedMemPKfS0_Pfi)
        /*0044*/ 	.word	0x00000000


	//----- nvinfo : EIATTR_REGCOUNT
	.align		4
.L_11:
        /*0048*/ 	.byte	0x04, 0x2f
        /*004a*/ 	.short	(.L_13 - .L_12)
	.align		4
.L_12:
        /*004c*/ 	.word	index@(_Z8tiling2DPKfS0_Pfi)
        /*0050*/ 	.word	0x00000004


	//----- nvinfo : EIATTR_FRAME_SIZE
	.align		4
.L_13:
        /*0054*/ 	.byte	0x04, 0x11
        /*0056*/ 	.short	(.L_15 - .L_14)
	.align		4
.L_14:
        /*0058*/ 	.word	index@(_Z8tiling2DPKfS0_Pfi)
        /*005c*/ 	.word	0x00000000


	//----- nvinfo : EIATTR_REGCOUNT
	.align		4
.L_15:
        /*0060*/ 	.byte	0x04, 0x2f
        /*0062*/ 	.short	(.L_17 - .L_16)
	.align		4
.L_16:
        /*0064*/ 	.word	index@(_Z11tiling2D_V2PKfS0_Pfi)
        /*0068*/ 	.word	0x00000004


	//----- nvinfo : EIATTR_FRAME_SIZE
	.align		4
.L_17:
        /*006c*/ 	.byte	0x04, 0x11
        /*006e*/ 	.short	(.L_19 - .L_18)
	.align		4
.L_18:
        /*0070*/ 	.word	index@(_Z11tiling2D_V2PKfS0_Pfi)
        /*0074*/ 	.word	0x00000000


	//----- nvinfo : EIATTR_MIN_STACK_SIZE
	.align		4
.L_19:
        /*0078*/ 	.byte	0x04, 0x12
        /*007a*/ 	.short	(.L_21 - .L_20)
	.align		4
.L_20:
        /*007c*/ 	.word	index@(_Z11tiling2D_V2PKfS0_Pfi)
        /*0080*/ 	.word	0x00000000


	//----- nvinfo : EIATTR_MIN_STACK_SIZE
	.align		4
.L_21:
        /*0084*/ 	.byte	0x04, 0x12
        /*0086*/ 	.short	(.L_23 - .L_22)
	.align		4
.L_22:
        /*0088*/ 	.word	index@(_Z8tiling2DPKfS0_Pfi)
        /*008c*/ 	.word	0x00000000


	//----- nvinfo : EIATTR_MIN_STACK_SIZE
	.align		4
.L_23:
        /*0090*/ 	.byte	0x04, 0x12
        /*0092*/ 	.short	(.L_25 - .L_24)
	.align		4
.L_24:
        /*0094*/ 	.word	index@(_Z9sharedMemPKfS0_Pfi)
        /*0098*/ 	.word	0x00000000


	//----- nvinfo : EIATTR_MIN_STACK_SIZE
	.align		4
.L_25:
        /*009c*/ 	.byte	0x04, 0x12
        /*009e*/ 	.short	(.L_27 - .L_26)
	.align		4
.L_26:
        /*00a0*/ 	.word	index@(_Z11memCoalescePKfS0_Pfi)
        /*00a4*/ 	.word	0x00000000


	//----- nvinfo : EIATTR_MIN_STACK_SIZE
	.align		4
.L_27:
        /*00a8*/ 	.byte	0x04, 0x12
        /*00aa*/ 	.short	(.L_29 - .L_28)
	.align		4
.L_28:
        /*00ac*/ 	.word	index@(_Z11naiveKernelPKfS0_Pfi)
        /*00b0*/ 	.word	0x00000000
.L_29:


//--------------------- .nv.compat                --------------------------
	.section	.nv.compat,"",@"SHT_CUDA_COMPAT_INFO"
	.align	4
        /*0000*/ 	.byte	0x02, 0x09, 0x00, 0x00, 0x02, 0x02, 0x01, 0x00, 0x02, 0x05, 0x05, 0x00, 0x03, 0x07, 0x01, 0x01
        /*0010*/ 	.byte	0x02, 0x03, 0x00, 0x00, 0x02, 0x06, 0x01, 0x00, 0x04, 0x0b, 0x08, 0x00, 0x09, 0x00, 0x00, 0x00
        /*0020*/ 	.byte	0x00, 0x00, 0x00, 0x00


//--------------------- .nv.info._Z11tiling2D_V2PKfS0_Pfi --------------------------
	.section	.nv.info._Z11tiling2D_V2PKfS0_Pfi,"",@"SHT_CUDA_INFO"
	.sectionflags	@""
	.align	4


	//----- nvinfo : EIATTR_CUDA_API_VERSION
	.align		4
        /*0000*/ 	.byte	0x04, 0x37
        /*0002*/ 	.short	(.L_31 - .L_30)
.L_30:
        /*0004*/ 	.word	0x00000082


	//----- nvinfo : EIATTR_KPARAM_INFO
	.align		4
.L_31:
        /*0008*/ 	.byte	0x04, 0x17
        /*000a*/ 	.short	(.L_33 - .L_32)
.L_32:
        /*000c*/ 	.word	0x00000000
        /*0010*/ 	.short	0x0003
        /*0012*/ 	.short	0x0018
        /*0014*/ 	.byte	0x00, 0xf0, 0x11, 0x00


	//----- nvinfo : EIATTR_KPARAM_INFO
	.align		4
.L_33:
        /*0018*/ 	.byte	0x04, 0x17
        /*001a*/ 	.short	(.L_35 - .L_34)
.L_34:
        /*001c*/ 	.word	0x00000000
        /*0020*/ 	.short	0x0002
        /*0022*/ 	.short	0x0010
        /*0024*/ 	.byte	0x00, 0xf5, 0x21, 0x00


	//----- nvinfo : EIATTR_KPARAM_INFO
	.align		4
.L_35:
        /*0028*/ 	.byte	0x04, 0x17
        /*002a*/ 	.short	(.L_37 - .L_36)
.L_36:
        /*002c*/ 	.word	0x00000000
        /*0030*/ 	.short	0x0001
        /*0032*/ 	.short	0x0008
        /*0034*/ 	.byte	0x00, 0xf5, 0x21, 0x00


	//----- nvinfo : EIATTR_KPARAM_INFO
	.align		4
.L_37:
        /*0038*/ 	.byte	0x04, 0x17
        /*003a*/ 	.short	(.L_39 - .L_38)
.L_38:
        /*003c*/ 	.word	0x00000000
        /*0040*/ 	.short	0x0000
        /*0042*/ 	.short	0x0000
        /*0044*/ 	.byte	0x00, 0xf5, 0x21, 0x00


	//----- nvinfo : EIATTR_SPARSE_MMA_MASK
	.align		4
.L_39:
        /*0048*/ 	.byte	0x03, 0x50
        /*004a*/ 	.short	0x0000


	//----- nvinfo : EIATTR_MAXREG_COUNT
	.align		4
        /*004c*/ 	.byte	0x03, 0x1b
        /*004e*/ 	.short	0x00ff


	//----- nvinfo : EIATTR_MERCURY_ISA_VERSION
	.align		4
        /*0050*/ 	.byte	0x03, 0x5f
        /*0052*/ 	.short	0x0101


	//----- nvinfo : EIATTR_VRC_CTA_INIT_COUNT
	.align		4
        /*0054*/ 	.byte	0x02, 0x4a
	.zero		1
	.zero		1


	//----- nvinfo : EIATTR_EXIT_INSTR_OFFSETS
	.align		4
        /*0058*/ 	.byte	0x04, 0x1c
        /*005a*/ 	.short	(.L_41 - .L_40)


	//   ....[0]....
.L_40:
        /*005c*/ 	.word	0x00000010


	//----- nvinfo : EIATTR_CBANK_PARAM_SIZE
	.align		4
.L_41:
        /*0060*/ 	.byte	0x03, 0x19
        /*0062*/ 	.short	0x001c


	//----- nvinfo : EIATTR_PARAM_CBANK
	.align		4
        /*0064*/ 	.byte	0x04, 0x0a
        /*0066*/ 	.short	(.L_43 - .L_42)
	.align		4
.L_42:
        /*0068*/ 	.word	index@(.nv.constant0._Z11tiling2D_V2PKfS0_Pfi)
        /*006c*/ 	.short	0x0380
        /*006e*/ 	.short	0x001c


	//----- nvinfo : EIATTR_SW_WAR
	.align		4
.L_43:
        /*0070*/ 	.byte	0x04, 0x36
        /*0072*/ 	.short	(.L_45 - .L_44)
.L_44:
        /*0074*/ 	.word	0x00000008
.L_45:


//--------------------- .nv.info._Z8tiling2DPKfS0_Pfi --------------------------
	.section	.nv.info._Z8tiling2DPKfS0_Pfi,"",@"SHT_CUDA_INFO"
	.sectionflags	@""
	.align	4


	//----- nvinfo : EIATTR_CUDA_API_VERSION
	.align		4
        /*0000*/ 	.byte	0x04, 0x37
        /*0002*/ 	.short	(.L_47 - .L_46)
.L_46:
        /*0004*/ 	.word	0x00000082


	//----- nvinfo : EIATTR_KPARAM_INFO
	.align		4
.L_47:
        /*0008*/ 	.byte	0x04, 0x17
        /*000a*/ 	.short	(.L_49 - .L_48)
.L_48:
        /*000c*/ 	.word	0x00000000
        /*0010*/ 	.short	0x0003
        /*0012*/ 	.short	0x0018
        /*0014*/ 	.byte	0x00, 0xf0, 0x11, 0x00


	//----- nvinfo : EIATTR_KPARAM_INFO
	.align		4
.L_49:
        /*0018*/ 	.byte	0x04, 0x17
        /*001a*/ 	.short	(.L_51 - .L_50)
.L_50:
        /*001c*/ 	.word	0x00000000
        /*0020*/ 	.short	0x0002
        /*0022*/ 	.short	0x0010
        /*0024*/ 	.byte	0x00, 0xf5, 0x21, 0x00


	//----- nvinfo : EIATTR_KPARAM_INFO
	.align		4
.L_51:
        /*0028*/ 	.byte	0x04, 0x17
        /*002a*/ 	.short	(.L_53 - .L_52)
.L_52:
        /*002c*/ 	.word	0x00000000
        /*0030*/ 	.short	0x0001
        /*0032*/ 	.short	0x0008
        /*0034*/ 	.byte	0x00, 0xf5, 0x21, 0x00


	//----- nvinfo : EIATTR_KPARAM_INFO
	.align		4
.L_53:
        /*0038*/ 	.byte	0x04, 0x17
        /*003a*/ 	.short	(.L_55 - .L_54)
.L_54:
        /*003c*/ 	.word	0x00000000
        /*0040*/ 	.short	0x0000
        /*0042*/ 	.short	0x0000
        /*0044*/ 	.byte	0x00, 0xf5, 0x21, 0x00


	//----- nvinfo : EIATTR_SPARSE_MMA_MASK
	.align		4
.L_55:
        /*0048*/ 	.byte	0x03, 0x50
        /*004a*/ 	.short	0x0000


	//----- nvinfo : EIATTR_MAXREG_COUNT
	.align		4
        /*004c*/ 	.byte	0x03, 0x1b
        /*004e*/ 	.short	0x00ff


	//----- nvinfo : EIATTR_MERCURY_ISA_VERSION
	.align		4
        /*0050*/ 	.byte	0x03, 0x5f
        /*0052*/ 	.short	0x0101


	//----- nvinfo : EIATTR_VRC_CTA_INIT_COUNT
	.align		4
        /*0054*/ 	.byte	0x02, 0x4a
	.zero		1
	.zero		1


	//----- nvinfo : EIATTR_EXIT_INSTR_OFFSETS
	.align		4
        /*0058*/ 	.byte	0x04, 0x1c
        /*005a*/ 	.short	(.L_57 - .L_56)


	//   ....[0]....
.L_56:
        /*005c*/ 	.word	0x00000010


	//----- nvinfo : EIATTR_CBANK_PARAM_SIZE
	.align		4
.L_57:
        /*0060*/ 	.byte	0x03, 0x19
        /*0062*/ 	.short	0x001c


	//----- nvinfo : EIATTR_PARAM_CBANK
	.align		4
        /*0064*/ 	.byte	0x04, 0x0a
        /*0066*/ 	.short	(.L_59 - .L_58)
	.align		4
.L_58:
        /*0068*/ 	.word	index@(.nv.constant0._Z8tiling2DPKfS0_Pfi)
        /*006c*/ 	.short	0x0380
        /*006e*/ 	.short	0x001c


	//----- nvinfo : EIATTR_SW_WAR
	.align		4
.L_59:
        /*0070*/ 	.byte	0x04, 0x36
        /*0072*/ 	.short	(.L_61 - .L_60)
.L_60:
        /*0074*/ 	.word	0x00000008
.L_61:


//--------------------- .nv.info._Z9sharedMemPKfS0_Pfi --------------------------
	.section	.nv.info._Z9sharedMemPKfS0_Pfi,"",@"SHT_CUDA_INFO"
	.sectionflags	@""
	.align	4


	//----- nvinfo : EIATTR_CUDA_API_VERSION
	.align		4
        /*0000*/ 	.byte	0x04, 0x37
        /*0002*/ 	.short	(.L_63 - .L_62)
.L_62:
        /*0004*/ 	.word	0x00000082


	//----- nvinfo : EIATTR_KPARAM_INFO
	.align		4
.L_63:
        /*0008*/ 	.byte	0x04, 0x17
        /*000a*/ 	.short	(.L_65 - .L_64)
.L_64:
        /*000c*/ 	.word	0x00000000
        /*0010*/ 	.short	0x0003
        /*0012*/ 	.short	0x0018
        /*0014*/ 	.byte	0x00, 0xf0, 0x11, 0x00


	//----- nvinfo : EIATTR_KPARAM_INFO
	.align		4
.L_65:
        /*0018*/ 	.byte	0x04, 0x17
        /*001a*/ 	.short	(.L_67 - .L_66)
.L_66:
        /*001c*/ 	.word	0x00000000
        /*0020*/ 	.short	0x0002
        /*0022*/ 	.short	0x0010
        /*0024*/ 	.byte	0x00, 0xf5, 0x21, 0x00


	//----- nvinfo : EIATTR_KPARAM_INFO
	.align		4
.L_67:
        /*0028*/ 	.byte	0x04, 0x17
        /*002a*/ 	.short	(.L_69 - .L_68)
.L_68:
        /*002c*/ 	.word	0x00000000
        /*0030*/ 	.short	0x0001
        /*0032*/ 	.short	0x0008
        /*0034*/ 	.byte	0x00, 0xf5, 0x21, 0x00


	//----- nvinfo : EIATTR_KPARAM_INFO
	.align		4
.L_69:
        /*0038*/ 	.byte	0x04, 0x17
        /*003a*/ 	.short	(.L_71 - .L_70)
.L_70:
        /*003c*/ 	.word	0x00000000
        /*0040*/ 	.short	0x0000
        /*0042*/ 	.short	0x0000
        /*0044*/ 	.byte	0x00, 0xf5, 0x21, 0x00


	//----- nvinfo : EIATTR_SPARSE_MMA_MASK
	.align		4
.L_71:
        /*0048*/ 	.byte	0x03, 0x50
        /*004a*/ 	.short	0x0000


	//----- nvinfo : EIATTR_MAXREG_COUNT
	.align		4
        /*004c*/ 	.byte	0x03, 0x1b
        /*004e*/ 	.short	0x00ff


	//----- nvinfo : EIATTR_MERCURY_ISA_VERSION
	.align		4
        /*0050*/ 	.byte	0x03, 0x5f
        /*0052*/ 	.short	0x0101


	//----- nvinfo : EIATTR_VRC_CTA_INIT_COUNT
	.align		4
        /*0054*/ 	.byte	0x02, 0x4a
	.zero		1
	.zero		1


	//----- nvinfo : EIATTR_EXIT_INSTR_OFFSETS
	.align		4
        /*0058*/ 	.byte	0x04, 0x1c
        /*005a*/ 	.short	(.L_73 - .L_72)


	//   ....[0]....
.L_72:
        /*005c*/ 	.word	0x00000010


	//----- nvinfo : EIATTR_CBANK_PARAM_SIZE
	.align		4
.L_73:
        /*0060*/ 	.byte	0x03, 0x19
        /*0062*/ 	.short	0x001c


	//----- nvinfo : EIATTR_PARAM_CBANK
	.align		4
        /*0064*/ 	.byte	0x04, 0x0a
        /*0066*/ 	.short	(.L_75 - .L_74)
	.align		4
.L_74:
        /*0068*/ 	.word	index@(.nv.constant0._Z9sharedMemPKfS0_Pfi)
        /*006c*/ 	.short	0x0380
        /*006e*/ 	.short	0x001c


	//----- nvinfo : EIATTR_SW_WAR
	.align		4
.L_75:
        /*0070*/ 	.byte	0x04, 0x36
        /*0072*/ 	.short	(.L_77 - .L_76)
.L_76:
        /*0074*/ 	.word	0x00000008
.L_77:


//--------------------- .nv.info._Z11memCoalescePKfS0_Pfi --------------------------
	.section	.nv.info._Z11memCoalescePKfS0_Pfi,"",@"SHT_CUDA_INFO"
	.sectionflags	@""
	.align	4


	//----- nvinfo : EIATTR_CUDA_API_VERSION
	.align		4
        /*0000*/ 	.byte	0x04, 0x37
        /*0002*/ 	.short	(.L_79 - .L_78)
.L_78:
        /*0004*/ 	.word	0x00000082


	//----- nvinfo : EIATTR_KPARAM_INFO
	.align		4
.L_79:
        /*0008*/ 	.byte	0x04, 0x17
        /*000a*/ 	.short	(.L_81 - .L_80)
.L_80:
        /*000c*/ 	.word	0x00000000
        /*0010*/ 	.short	0x0003
        /*0012*/ 	.short	0x0018
        /*0014*/ 	.byte	0x00, 0xf0, 0x11, 0x00


	//----- nvinfo : EIATTR_KPARAM_INFO
	.align		4
.L_81:
        /*0018*/ 	.byte	0x04, 0x17
        /*001a*/ 	.short	(.L_83 - .L_82)
.L_82:
        /*001c*/ 	.word	0x00000000
        /*0020*/ 	.short	0x0002
        /*0022*/ 	.short	0x0010
        /*0024*/ 	.byte	0x00, 0xf5, 0x21, 0x00


	//----- nvinfo : EIATTR_KPARAM_INFO
	.align		4
.L_83:
        /*0028*/ 	.byte	0x04, 0x17
        /*002a*/ 	.short	(.L_85 - .L_84)
.L_84:
        /*002c*/ 	.word	0x00000000
        /*0030*/ 	.short	0x0001
        /*0032*/ 	.short	0x0008
        /*0034*/ 	.byte	0x00, 0xf5, 0x21, 0x00


	//----- nvinfo : EIATTR_KPARAM_INFO
	.align		4
.L_85:
        /*0038*/ 	.byte	0x04, 0x17
        /*003a*/ 	.short	(.L_87 - .L_86)
.L_86:
        /*003c*/ 	.word	0x00000000
        /*0040*/ 	.short	0x0000
        /*0042*/ 	.short	0x0000
        /*0044*/ 	.byte	0x00, 0xf5, 0x21, 0x00


	//----- nvinfo : EIATTR_SPARSE_MMA_MASK
	.align		4
.L_87:
        /*0048*/ 	.byte	0x03, 0x50
        /*004a*/ 	.short	0x0000


	//----- nvinfo : EIATTR_MAXREG_COUNT
	.align		4
        /*004c*/ 	.byte	0x03, 0x1b
        /*004e*/ 	.short	0x00ff


	//----- nvinfo : EIATTR_MERCURY_ISA_VERSION
	.align		4
        /*0050*/ 	.byte	0x03, 0x5f
        /*0052*/ 	.short	0x0101


	//----- nvinfo : EIATTR_VRC_CTA_INIT_COUNT
	.align		4
        /*0054*/ 	.byte	0x02, 0x4a
	.zero		1
	.zero		1


	//----- nvinfo : EIATTR_EXIT_INSTR_OFFSETS
	.align		4
        /*0058*/ 	.byte	0x04, 0x1c
        /*005a*/ 	.short	(.L_89 - .L_88)


	//   ....[0]....
.L_88:
        /*005c*/ 	.word	0x00000010


	//----- nvinfo : EIATTR_CBANK_PARAM_SIZE
	.align		4
.L_89:
        /*0060*/ 	.byte	0x03, 0x19
        /*0062*/ 	.short	0x001c


	//----- nvinfo : EIATTR_PARAM_CBANK
	.align		4
        /*0064*/ 	.byte	0x04, 0x0a
        /*0066*/ 	.short	(.L_91 - .L_90)
	.align		4
.L_90:
        /*0068*/ 	.word	index@(.nv.constant0._Z11memCoalescePKfS0_Pfi)
        /*006c*/ 	.short	0x0380
        /*006e*/ 	.short	0x001c


	//----- nvinfo : EIATTR_SW_WAR
	.align		4
.L_91:
        /*0070*/ 	.byte	0x04, 0x36
        /*0072*/ 	.short	(.L_93 - .L_92)
.L_92:
        /*0074*/ 	.word	0x00000008
.L_93:


//--------------------- .nv.info._Z11naiveKernelPKfS0_Pfi --------------------------
	.section	.nv.info._Z11naiveKernelPKfS0_Pfi,"",@"SHT_CUDA_INFO"
	.sectionflags	@""
	.align	4


	//----- nvinfo : EIATTR_CUDA_API_VERSION
	.align		4
        /*0000*/ 	.byte	0x04, 0x37
        /*0002*/ 	.short	(.L_95 - .L_94)
.L_94:
        /*0004*/ 	.word	0x00000082


	//----- nvinfo : EIATTR_KPARAM_INFO
	.align		4
.L_95:
        /*0008*/ 	.byte	0x04, 0x17
        /*000a*/ 	.short	(.L_97 - .L_96)
.L_96:
        /*000c*/ 	.word	0x00000000
        /*0010*/ 	.short	0x0003
        /*0012*/ 	.short	0x0018
        /*0014*/ 	.byte	0x00, 0xf0, 0x11, 0x00


	//----- nvinfo : EIATTR_KPARAM_INFO
	.align		4
.L_97:
        /*0018*/ 	.byte	0x04, 0x17
        /*001a*/ 	.short	(.L_99 - .L_98)
.L_98:
        /*001c*/ 	.word	0x00000000
        /*0020*/ 	.short	0x0002
        /*0022*/ 	.short	0x0010
        /*0024*/ 	.byte	0x00, 0xf5, 0x21, 0x00


	//----- nvinfo : EIATTR_KPARAM_INFO
	.align		4
.L_99:
        /*0028*/ 	.byte	0x04, 0x17
        /*002a*/ 	.short	(.L_101 - .L_100)
.L_100:
        /*002c*/ 	.word	0x00000000
        /*0030*/ 	.short	0x0001
        /*0032*/ 	.short	0x0008
        /*0034*/ 	.byte	0x00, 0xf5, 0x21, 0x00


	//----- nvinfo : EIATTR_KPARAM_INFO
	.align		4
.L_101:
        /*0038*/ 	.byte	0x04, 0x17
        /*003a*/ 	.short	(.L_103 - .L_102)
.L_102:
        /*003c*/ 	.word	0x00000000
        /*0040*/ 	.short	0x0000
        /*0042*/ 	.short	0x0000
        /*0044*/ 	.byte	0x00, 0xf5, 0x21, 0x00


	//----- nvinfo : EIATTR_SPARSE_MMA_MASK
	.align		4
.L_103:
        /*0048*/ 	.byte	0x03, 0x50
        /*004a*/ 	.short	0x0000


	//----- nvinfo : EIATTR_MAXREG_COUNT
	.align		4
        /*004c*/ 	.byte	0x03, 0x1b
        /*004e*/ 	.short	0x00ff


	//----- nvinfo : EIATTR_MERCURY_ISA_VERSION
	.align		4
        /*0050*/ 	.byte	0x03, 0x5f
        /*0052*/ 	.short	0x0101


	//----- nvinfo : EIATTR_VRC_CTA_INIT_COUNT
	.align		4
        /*0054*/ 	.byte	0x02, 0x4a
	.zero		1
	.zero		1


	//----- nvinfo : EIATTR_EXIT_INSTR_OFFSETS
	.align		4
        /*0058*/ 	.byte	0x04, 0x1c
        /*005a*/ 	.short	(.L_105 - .L_104)


	//   ....[0]....
.L_104:
        /*005c*/ 	.word	0x00000070


	//   ....[1]....
        /*0060*/ 	.word	0x00000130


	//----- nvinfo : EIATTR_CBANK_PARAM_SIZE
	.align		4
.L_105:
        /*0064*/ 	.byte	0x03, 0x19
        /*0066*/ 	.short	0x001c


	//----- nvinfo : EIATTR_PARAM_CBANK
	.align		4
        /*0068*/ 	.byte	0x04, 0x0a
        /*006a*/ 	.short	(.L_107 - .L_106)
	.align		4
.L_106:
        /*006c*/ 	.word	index@(.nv.constant0._Z11naiveKernelPKfS0_Pfi)
        /*0070*/ 	.short	0x0380
        /*0072*/ 	.short	0x001c


	//----- nvinfo : EIATTR_SW_WAR
	.align		4
.L_107:
        /*0074*/ 	.byte	0x04, 0x36
        /*0076*/ 	.short	(.L_109 - .L_108)
.L_108:
        /*0078*/ 	.word	0x00000008
.L_109:


//--------------------- .nv.callgraph             --------------------------
	.section	.nv.callgraph,"",@"SHT_CUDA_CALLGRAPH"
	.align	4
	.sectionentsize	8
	.align		4
        /*0000*/ 	.word	0x00000000
	.align		4
        /*0004*/ 	.word	0xffffffff
	.align		4
        /*0008*/ 	.word	0x00000000
	.align		4
        /*000c*/ 	.word	0xfffffffe
	.align		4
        /*0010*/ 	.word	0x00000000
	.align		4
        /*0014*/ 	.word	0xfffffffd
	.align		4
        /*0018*/ 	.word	0x00000000
	.align		4
        /*001c*/ 	.word	0xfffffffc


//--------------------- .text._Z11tiling2D_V2PKfS0_Pfi --------------------------
	.section	.text._Z11tiling2D_V2PKfS0_Pfi,"ax",@progbits
	.align	128
        .global         _Z11tiling2D_V2PKfS0_Pfi
        .type           _Z11tiling2D_V2PKfS0_Pfi,@function
        .size           _Z11tiling2D_V2PKfS0_Pfi,(.L_x_5 - _Z11tiling2D_V2PKfS0_Pfi)
        .other          _Z11tiling2D_V2PKfS0_Pfi,@"STO_CUDA_ENTRY STV_DEFAULT"
_Z11tiling2D_V2PKfS0_Pfi:
.text._Z11tiling2D_V2PKfS0_Pfi:
[----:B------:R-:W-:Y:S01]  /*0000*/  LDC R1, c[0x0][0x37c] ;  /* 0x0000df00ff017b82 */ /* 0x000fe20000000800 */
[----:B------:R-:W-:Y:S05]  /*0010*/  EXIT ;  /* 0x000000000000794d */ /* 0x000fea0003800000 */
.L_x_0:
[----:B------:R-:W-:-:S00]  /*0020*/  BRA `(.L_x_0) ;  /* 0xfffffffc00fc7947 */ /* 0x000fc0000383ffff */
[----:B------:R-:W-:-:S00]  /*0030*/  NOP ;  /* 0x0000000000007918 */ /* 0x000fc00000000000 */
        /* <DEDUP_REMOVED lines=12> */
.L_x_5:


//--------------------- .text._Z8tiling2DPKfS0_Pfi --------------------------
	.section	.text._Z8tiling2DPKfS0_Pfi,"ax",@progbits
	.align	128
        .global         _Z8tiling2DPKfS0_Pfi
        .type           _Z8tiling2DPKfS0_Pfi,@function
        .size           _Z8tiling2DPKfS0_Pfi,(.L_x_6 - _Z8tiling2DPKfS0_Pfi)
        .other          _Z8tiling2DPKfS0_Pfi,@"STO_CUDA_ENTRY STV_DEFAULT"
_Z8tiling2DPKfS0_Pfi:
.text._Z8tiling2DPKfS0_Pfi:
[----:B------:R-:W-:Y:S01]  /*0000*/  LDC R1, c[0x0][0x37c] ;  /* 0x0000df00ff017b82 */ /* 0x000fe20000000800 */
[----:B------:R-:W-:Y:S05]  /*0010*/  EXIT ;  /* 0x000000000000794d */ /* 0x000fea0003800000 */
.L_x_1:
        /* <DEDUP_REMOVED lines=14> */
.L_x_6:


//--------------------- .text._Z9sharedMemPKfS0_Pfi --------------------------
	.section	.text._Z9sharedMemPKfS0_Pfi,"ax",@progbits
	.align	128
        .global         _Z9sharedMemPKfS0_Pfi
        .type           _Z9sharedMemPKfS0_Pfi,@function
        .size           _Z9sharedMemPKfS0_Pfi,(.L_x_7 - _Z9sharedMemPKfS0_Pfi)
        .other          _Z9sharedMemPKfS0_Pfi,@"STO_CUDA_ENTRY STV_DEFAULT"
_Z9sharedMemPKfS0_Pfi:
.text._Z9sharedMemPKfS0_Pfi:
[----:B------:R-:W-:Y:S01]  /*0000*/  LDC R1, c[0x0][0x37c] ;  /* 0x0000df00ff017b82 */ /* 0x000fe20000000800 */
[----:B------:R-:W-:Y:S05]  /*0010*/  EXIT ;  /* 0x000000000000794d */ /* 0x000fea0003800000 */
.L_x_2:
        /* <DEDUP_REMOVED lines=14> */
.L_x_7:


//--------------------- .text._Z11memCoalescePKfS0_Pfi --------------------------
	.section	.text._Z11memCoalescePKfS0_Pfi,"ax",@progbits
	.align	128
        .global         _Z11memCoalescePKfS0_Pfi
        .type           _Z11memCoalescePKfS0_Pfi,@function
        .size           _Z11memCoalescePKfS0_Pfi,(.L_x_8 - _Z11memCoalescePKfS0_Pfi)
        .other          _Z11memCoalescePKfS0_Pfi,@"STO_CUDA_ENTRY STV_DEFAULT"
_Z11memCoalescePKfS0_Pfi:
.text._Z11memCoalescePKfS0_Pfi:
[----:B------:R-:W-:Y:S01]  /*0000*/  LDC R1, c[0x0][0x37c] ;  /* 0x0000df00ff017b82 */ /* 0x000fe20000000800 */
[----:B------:R-:W-:Y:S05]  /*0010*/  EXIT ;  /* 0x000000000000794d */ /* 0x000fea0003800000 */
.L_x_3:
        /* <DEDUP_REMOVED lines=14> */
.L_x_8:


//--------------------- .text._Z11naiveKernelPKfS0_Pfi --------------------------
	.section	.text._Z11naiveKernelPKfS0_Pfi,"ax",@progbits
	.align	128
        .global         _Z11naiveKernelPKfS0_Pfi
        .type           _Z11naiveKernelPKfS0_Pfi,@function
        .size           _Z11naiveKernelPKfS0_Pfi,(.L_x_9 - _Z11naiveKernelPKfS0_Pfi)
        .other          _Z11naiveKernelPKfS0_Pfi,@"STO_CUDA_ENTRY STV_DEFAULT"
_Z11naiveKernelPKfS0_Pfi:
.text._Z11naiveKernelPKfS0_Pfi:
[----:B------:R-:W-:Y:S01]  /*0000*/  LDC R1, c[0x0][0x37c] ;  /* 0x0000df00ff017b82 */ /* 0x000fe20000000800 */
[----:B------:R-:W0:Y:S01]  /*0010*/  S2R R9, SR_CTAID.X ;  /* 0x0000000000097919 */ /* 0x000e220000002500 */
[----:B------:R-:W0:Y:S01]  /*0020*/  LDCU UR4, c[0x0][0x360] ;  /* 0x00006c00ff0477ac */ /* 0x000e220008000800 */
[----:B------:R-:W0:Y:S01]  /*0030*/  S2R R0, SR_TID.X ;  /* 0x0000000000007919 */ /* 0x000e220000002100 */
[----:B------:R-:W1:Y:S01]  /*0040*/  LDCU UR5, c[0x0][0x398] ;  /* 0x00007300ff0577ac */ /* 0x000e620008000800 */
[----:B0-----:R-:W-:-:S05]  /*0050*/  IMAD R9, R9, UR4, R0 ;  /* 0x0000000409097c24 */ /* 0x001fca000f8e0200 */
[----:B-1----:R-:W-:-:S13]  /*0060*/  ISETP.GE.AND P0, PT, R9, UR5, PT ;  /* 0x0000000509007c0c */ /* 0x002fda000bf06270 */
[----:B------:R-:W-:Y:S05]  /*0070*/  @P0 EXIT ;  /* 0x000000000000094d */ /* 0x000fea0003800000 */
[----:B------:R-:W0:Y:S01]  /*0080*/  LDC.64 R2, c[0x0][0x380] ;  /* 0x0000e000ff027b82 */ /* 0x000e220000000a00 */
[----:B------:R-:W1:Y:S07]  /*0090*/  LDCU.64 UR4, c[0x0][0x358] ;  /* 0x00006b00ff0477ac */ /* 0x000e6e0008000a00 */
[----:B------:R-:W2:Y:S08]  /*00a0*/  LDC.64 R4, c[0x0][0x388] ;  /* 0x0000e200ff047b82 */ /* 0x000eb00000000a00 */
[----:B------:R-:W3:Y:S01]  /*00b0*/  LDC.64 R6, c[0x0][0x390] ;  /* 0x0000e400ff067b82 */ /* 0x000ee20000000a00 */
[----:B0-----:R-:W-:-:S06]  /*00c0*/  IMAD.WIDE R2, R9, 0x4, R2 ;  /* 0x0000000409027825 */ /* 0x001fcc00078e0202 */
[----:B-1----:R-:W4:Y:S01]  /*00d0*/  LDG.E R2, desc[UR4][R2.64] ;  /* 0x0000000402027981 */ /* 0x002f22000c1e1900 */
[----:B--2---:R-:W-:-:S06]  /*00e0*/  IMAD.WIDE R4, R9, 0x4, R4 ;  /* 0x0000000409047825 */ /* 0x004fcc00078e0204 */
[----:B------:R-:W4:Y:S01]  /*00f0*/  LDG.E R5, desc[UR4][R4.64] ;  /* 0x0000000404057981 */ /* 0x000f22000c1e1900 */
[----:B---3--:R-:W-:-:S04]  /*0100*/  IMAD.WIDE R6, R9, 0x4, R6 ;  /* 0x0000000409067825 */ /* 0x008fc800078e0206 */
[----:B----4-:R-:W-:-:S05]  /*0110*/  FMUL R9, R2, R5 ;  /* 0x0000000502097220 */ /* 0x010fca0000400000 */
[----:B------:R-:W-:Y:S01]  /*0120*/  STG.E desc[UR4][R6.64], R9 ;  /* 0x0000000906007986 */ /* 0x000fe2000c101904 */
[----:B------:R-:W-:Y:S05]  /*0130*/  EXIT ;  /* 0x000000000000794d */ /* 0x000fea0003800000 */
.L_x_4:
        /* <DEDUP_REMOVED lines=12> */
.L_x_9:


//--------------------- .nv.shared.reserved.0     --------------------------
	.section	.nv.shared.reserved.0,"aw",@nobits
	.weak		__nv_reservedSMEM_offset_0_alias
	.size		__nv_reservedSMEM_offset_0_alias, 0, 64
	.other		__nv_reservedSMEM_offset_0_alias,@"STO_CUDA_RESERVED_SHARED STV_DEFAULT"
__nv_reservedSMEM_offset_0_alias:
	.zero		0
	.zero		64


//--------------------- .nv.constant0._Z11tiling2D_V2PKfS0_Pfi --------------------------
	.section	.nv.constant0._Z11tiling2D_V2PKfS0_Pfi,"a",@progbits
	.sectionflags	@""
	.align	4
.nv.constant0._Z11tiling2D_V2PKfS0_Pfi:
	.zero		924


//--------------------- .nv.constant0._Z8tiling2DPKfS0_Pfi --------------------------
	.section	.nv.constant0._Z8tiling2DPKfS0_Pfi,"a",@progbits
	.sectionflags	@""
	.align	4
.nv.constant0._Z8tiling2DPKfS0_Pfi:
	.zero		924


//--------------------- .nv.constant0._Z9sharedMemPKfS0_Pfi --------------------------
	.section	.nv.constant0._Z9sharedMemPKfS0_Pfi,"a",@progbits
	.sectionflags	@""
	.align	4
.nv.constant0._Z9sharedMemPKfS0_Pfi:
	.zero		924


//--------------------- .nv.constant0._Z11memCoalescePKfS0_Pfi --------------------------
	.section	.nv.constant0._Z11memCoalescePKfS0_Pfi,"a",@progbits
	.sectionflags	@""
	.align	4
.nv.constant0._Z11memCoalescePKfS0_Pfi:
	.zero		924


//--------------------- .nv.constant0._Z11naiveKernelPKfS0_Pfi --------------------------
	.section	.nv.constant0._Z11naiveKernelPKfS0_Pfi,"a",@progbits
	.sectionflags	@""
	.align	4
.nv.constant0._Z11naiveKernelPKfS0_Pfi:
	.zero		924


//--------------------- SYMBOLS --------------------------

	.type		.nv.reservedSmem.offset0,@object
	.size		.nv.reservedSmem.offset0,0x4
